//
// Generated by NVIDIA NVVM Compiler
//
// Compiler Build ID: CL-36424714
// Cuda compilation tools, release 13.0, V13.0.88
// Based on NVVM 20.0.0
//

.version 9.0
.target sm_100
.address_size 64

	// .globl	_Z19show_warp_structurePiS_

.visible .entry _Z19show_warp_structurePiS_(
	.param .u64 .ptr .align 1 _Z19show_warp_structurePiS__param_0,
	.param .u64 .ptr .align 1 _Z19show_warp_structurePiS__param_1
)
{
	.reg .b32 	%r<7>;
	.reg .b64 	%rd<8>;

	ld.param.u64 	%rd1, [_Z19show_warp_structurePiS__param_0];
	ld.param.u64 	%rd2, [_Z19show_warp_structurePiS__param_1];
	cvta.to.global.u64 	%rd3, %rd2;
	cvta.to.global.u64 	%rd4, %rd1;
	mov.u32 	%r1, %ctaid.x;
	mov.u32 	%r2, %ntid.x;
	mov.u32 	%r3, %tid.x;
	mad.lo.s32 	%r4, %r1, %r2, %r3;
	and.b32  	%r5, %r3, 31;
	shr.u32 	%r6, %r3, 5;
	mul.wide.s32 	%rd5, %r4, 4;
	add.s64 	%rd6, %rd4, %rd5;
	st.global.u32 	[%rd6], %r6;
	add.s64 	%rd7, %rd3, %rd5;
	st.global.u32 	[%rd7], %r5;
	ret;

}
	// .globl	_Z13no_divergencePfi
.visible .entry _Z13no_divergencePfi(
	.param .u64 .ptr .align 1 _Z13no_divergencePfi_param_0,
	.param .u32 _Z13no_divergencePfi_param_1
)
{
	.reg .pred 	%p<2>;
	.reg .b32 	%r<7>;
	.reg .b64 	%rd<5>;

	ld.param.u64 	%rd1, [_Z13no_divergencePfi_param_0];
	ld.param.u32 	%r2, [_Z13no_divergencePfi_param_1];
	mov.u32 	%r3, %ctaid.x;
	mov.u32 	%r4, %ntid.x;
	mov.u32 	%r5, %tid.x;
	mad.lo.s32 	%r1, %r3, %r4, %r5;
	setp.ge.s32 	%p1, %r1, %r2;
	@%p1 bra 	$L__BB1_2;
	cvta.to.global.u64 	%rd2, %rd1;
	mul.wide.s32 	%rd3, %r1, 4;
	add.s64 	%rd4, %rd2, %rd3;
	mov.b32 	%r6, 1082989477;
	st.global.u32 	[%rd4], %r6;
$L__BB1_2:
	ret;

}
	// .globl	_Z23warp_aligned_divergencePfi
.visible .entry _Z23warp_aligned_divergencePfi(
	.param .u64 .ptr .align 1 _Z23warp_aligned_divergencePfi_param_0,
	.param .u32 _Z23warp_aligned_divergencePfi_param_1
)
{
	.reg .pred 	%p<3>;
	.reg .b32 	%r<7>;
	.reg .b32 	%f<2>;
	.reg .b64 	%rd<5>;

	ld.param.u64 	%rd1, [_Z23warp_aligned_divergencePfi_param_0];
	ld.param.u32 	%r3, [_Z23warp_aligned_divergencePfi_param_1];
	mov.u32 	%r4, %ctaid.x;
	mov.u32 	%r5, %ntid.x;
	mov.u32 	%r1, %tid.x;
	mad.lo.s32 	%r2, %r4, %r5, %r1;
	setp.ge.s32 	%p1, %r2, %r3;
	@%p1 bra 	$L__BB2_2;
	cvta.to.global.u64 	%rd2, %rd1;
	and.b32  	%r6, %r1, 32;
	setp.eq.s32 	%p2, %r6, 0;
	selp.f32 	%f1, 0f408D1BA5, 0fBE892EC7, %p2;
	mul.wide.s32 	%rd3, %r2, 4;
	add.s64 	%rd4, %rd2, %rd3;
	st.global.f32 	[%rd4], %f1;
$L__BB2_2:
	ret;

}
	// .globl	_Z14bad_divergencePfi
.visible .entry _Z14bad_divergencePfi(
	.param .u64 .ptr .align 1 _Z14bad_divergencePfi_param_0,
	.param .u32 _Z14bad_divergencePfi_param_1
)
{
	.reg .pred 	%p<3>;
	.reg .b32 	%r<7>;
	.reg .b32 	%f<2>;
	.reg .b64 	%rd<5>;

	ld.param.u64 	%rd1, [_Z14bad_divergencePfi_param_0];
	ld.param.u32 	%r3, [_Z14bad_divergencePfi_param_1];
	mov.u32 	%r4, %ctaid.x;
	mov.u32 	%r5, %ntid.x;
	mov.u32 	%r1, %tid.x;
	mad.lo.s32 	%r2, %r4, %r5, %r1;
	setp.ge.s32 	%p1, %r2, %r3;
	@%p1 bra 	$L__BB3_2;
	cvta.to.global.u64 	%rd2, %rd1;
	and.b32  	%r6, %r1, 1;
	setp.eq.b32 	%p2, %r6, 1;
	selp.f32 	%f1, 0fBE892EC7, 0f408D1BA5, %p2;
	mul.wide.s32 	%rd3, %r2, 4;
	add.s64 	%rd4, %rd2, %rd3;
	st.global.f32 	[%rd4], %f1;
$L__BB3_2:
	ret;

}
	// .globl	_Z16worst_divergencePfi
.visible .entry _Z16worst_divergencePfi(
	.param .u64 .ptr .align 1 _Z16worst_divergencePfi_param_0,
	.param .u32 _Z16worst_divergencePfi_param_1
)
{
	.reg .pred 	%p<5>;
	.reg .b32 	%r<18>;
	.reg .b32 	%f<13>;
	.reg .b64 	%rd<5>;

	ld.param.u64 	%rd1, [_Z16worst_divergencePfi_param_0];
	ld.param.u32 	%r10, [_Z16worst_divergencePfi_param_1];
	mov.u32 	%r11, %ctaid.x;
	mov.u32 	%r12, %ntid.x;
	mov.u32 	%r1, %tid.x;
	mad.lo.s32 	%r2, %r11, %r12, %r1;
	setp.ge.s32 	%p1, %r2, %r10;
	@%p1 bra 	$L__BB4_7;
	and.b32  	%r13, %r1, 31;
	mad.lo.s32 	%r14, %r13, 3, 50;
	and.b32  	%r3, %r14, 3;
	and.b32  	%r15, %r14, 252;
	neg.s32 	%r16, %r15;
	mov.f32 	%f12, 0f3F800000;
$L__BB4_2:
	fma.rn.f32 	%f7, %f12, 0f3F8147AE, 0f3C23D70A;
	fma.rn.f32 	%f8, %f7, 0f3F8147AE, 0f3C23D70A;
	fma.rn.f32 	%f9, %f8, 0f3F8147AE, 0f3C23D70A;
	fma.rn.f32 	%f12, %f9, 0f3F8147AE, 0f3C23D70A;
	add.s32 	%r16, %r16, 4;
	setp.ne.s32 	%p2, %r16, 0;
	@%p2 bra 	$L__BB4_2;
	setp.eq.s32 	%p3, %r3, 0;
	@%p3 bra 	$L__BB4_6;
	neg.s32 	%r17, %r3;
$L__BB4_5:
	.pragma "nounroll";
	fma.rn.f32 	%f12, %f12, 0f3F8147AE, 0f3C23D70A;
	add.s32 	%r17, %r17, 1;
	setp.ne.s32 	%p4, %r17, 0;
	@%p4 bra 	$L__BB4_5;
$L__BB4_6:
	cvta.to.global.u64 	%rd2, %rd1;
	mul.wide.s32 	%rd3, %r2, 4;
	add.s64 	%rd4, %rd2, %rd3;
	st.global.f32 	[%rd4], %f12;
$L__BB4_7:
	ret;

}


// ===== COMPILED SASS (sm_100) =====

	.target	sm_100

	.elftype	@"ET_EXEC"


//--------------------- .note.nv.tkinfo           --------------------------
	.section	.note.nv.tkinfo,"",@"SHT_NOTE"
	.sectionflags	@"SHF_NOTE_NV_TKINFO"
	.tkinfo
        /*0018*/ 	.word	0x00000002
        /*0030*/ 	.string	""
        /*0030*/ 	.string	"ptxas"
        /*0030*/ 	.string	"Cuda compilation tools, release 13.0, V13.0.88"
        /*0030*/ 	.string	"Build cuda_13.0.r13.0/compiler.36424714_0"
        /*0030*/ 	.string	"-arch sm_100 -m 64 "



//--------------------- .note.nv.cuinfo           --------------------------
	.section	.note.nv.cuinfo,"",@"SHT_NOTE"
	.sectionflags	@"SHF_NOTE_NV_CUINFO"
        /*0018*/ 	.short	0x0002
        /*001a*/ 	.short	0x0064
        /*001c*/ 	.short	0x0082
	.zero		2


//--------------------- .nv.info                  --------------------------
	.section	.nv.info,"",@"SHT_CUDA_INFO"
	.align	4


	//----- nvinfo : EIATTR_REGCOUNT
	.align		4
        /*0000*/ 	.byte	0x04, 0x2f
        /*0002*/ 	.short	(.L_1 - .L_0)
	.align		4
.L_0:
        /*0004*/ 	.word	index@(_Z19show_warp_structurePiS_)
        /*0008*/ 	.word	0x0000000c


	//----- nvinfo : EIATTR_FRAME_SIZE
	.align		4
.L_1:
        /*000c*/ 	.byte	0x04, 0x11
        /*000e*/ 	.short	(.L_3 - .L_2)
	.align		4
.L_2:
        /*0010*/ 	.word	index@(_Z19show_warp_structurePiS_)
        /*0014*/ 	.word	0x00000000


	//----- nvinfo : EIATTR_REGCOUNT
	.align		4
.L_3:
        /*0018*/ 	.byte	0x04, 0x2f
        /*001a*/ 	.short	(.L_5 - .L_4)
	.align		4
.L_4:
        /*001c*/ 	.word	index@(_Z13no_divergencePfi)
        /*0020*/ 	.word	0x0000000a


	//----- nvinfo : EIATTR_FRAME_SIZE
	.align		4
.L_5:
        /*0024*/ 	.byte	0x04, 0x11
        /*0026*/ 	.short	(.L_7 - .L_6)
	.align		4
.L_6:
        /*0028*/ 	.word	index@(_Z13no_divergencePfi)
        /*002c*/ 	.word	0x00000000


	//----- nvinfo : EIATTR_REGCOUNT
	.align		4
.L_7:
        /*0030*/ 	.byte	0x04, 0x2f
        /*0032*/ 	.short	(.L_9 - .L_8)
	.align		4
.L_8:
        /*0034*/ 	.word	index@(_Z23warp_aligned_divergencePfi)
        /*0038*/ 	.word	0x00000008


	//----- nvinfo : EIATTR_FRAME_SIZE
	.align		4
.L_9:
        /*003c*/ 	.byte	0x04, 0x11
        /*003e*/ 	.short	(.L_11 - .L_10)
	.align		4
.L_10:
        /*0040*/ 	.word	index@(_Z23warp_aligned_divergencePfi)
        /*0044*/ 	.word	0x00000000


	//----- nvinfo : EIATTR_REGCOUNT
	.align		4
.L_11:
        /*0048*/ 	.byte	0x04, 0x2f
        /*004a*/ 	.short	(.L_13 - .L_12)
	.align		4
.L_12:
        /*004c*/ 	.word	index@(_Z14bad_divergencePfi)
        /*0050*/ 	.word	0x00000008


	//----- nvinfo : EIATTR_FRAME_SIZE
	.align		4
.L_13:
        /*0054*/ 	.byte	0x04, 0x11
        /*0056*/ 	.short	(.L_15 - .L_14)
	.align		4
.L_14:
        /*0058*/ 	.word	index@(_Z14bad_divergencePfi)
        /*005c*/ 	.word	0x00000000


	//----- nvinfo : EIATTR_REGCOUNT
	.align		4
.L_15:
        /*0060*/ 	.byte	0x04, 0x2f
        /*0062*/ 	.short	(.L_17 - .L_16)
	.align		4
.L_16:
        /*0064*/ 	.word	index@(_Z16worst_divergencePfi)
        /*0068*/ 	.word	0x0000000a


	//----- nvinfo : EIATTR_FRAME_SIZE
	.align		4
.L_17:
        /*006c*/ 	.byte	0x04, 0x11
        /*006e*/ 	.short	(.L_19 - .L_18)
	.align		4
.L_18:
        /*0070*/ 	.word	index@(_Z16worst_divergencePfi)
        /*0074*/ 	.word	0x00000000


	//----- nvinfo : EIATTR_MIN_STACK_SIZE
	.align		4
.L_19:
        /*0078*/ 	.byte	0x04, 0x12
        /*007a*/ 	.short	(.L_21 - .L_20)
	.align		4
.L_20:
        /*007c*/ 	.word	index@(_Z16worst_divergencePfi)
        /*0080*/ 	.word	0x00000000


	//----- nvinfo : EIATTR_MIN_STACK_SIZE
	.align		4
.L_21:
        /*0084*/ 	.byte	0x04, 0x12
        /*0086*/ 	.short	(.L_23 - .L_22)
	.align		4
.L_22:
        /*0088*/ 	.word	index@(_Z14bad_divergencePfi)
        /*008c*/ 	.word	0x00000000


	//----- nvinfo : EIATTR_MIN_STACK_SIZE
	.align		4
.L_23:
        /*0090*/ 	.byte	0x04, 0x12
        /*0092*/ 	.short	(.L_25 - .L_24)
	.align		4
.L_24:
        /*0094*/ 	.word	index@(_Z23warp_aligned_divergencePfi)
        /*0098*/ 	.word	0x00000000


	//----- nvinfo : EIATTR_MIN_STACK_SIZE
	.align		4
.L_25:
        /*009c*/ 	.byte	0x04, 0x12
        /*009e*/ 	.short	(.L_27 - .L_26)
	.align		4
.L_26:
        /*00a0*/ 	.word	index@(_Z13no_divergencePfi)
        /*00a4*/ 	.word	0x00000000


	//----- nvinfo : EIATTR_MIN_STACK_SIZE
	.align		4
.L_27:
        /*00a8*/ 	.byte	0x04, 0x12
        /*00aa*/ 	.short	(.L_29 - .L_28)
	.align		4
.L_28:
        /*00ac*/ 	.word	index@(_Z19show_warp_structurePiS_)
        /*00b0*/ 	.word	0x00000000
.L_29:


//--------------------- .nv.compat                --------------------------
	.section	.nv.compat,"",@"SHT_CUDA_COMPAT_INFO"
	.align	4
        /*0000*/ 	.byte	0x02, 0x09, 0x00, 0x00, 0x02, 0x02, 0x01, 0x00, 0x02, 0x05, 0x05, 0x00, 0x03, 0x07, 0x01, 0x01
        /*0010*/ 	.byte	0x02, 0x03, 0x00, 0x00, 0x02, 0x06, 0x01, 0x00, 0x04, 0x0b, 0x08, 0x00, 0x09, 0x00, 0x00, 0x00
        /*0020*/ 	.byte	0x00, 0x00, 0x00, 0x00


//--------------------- .nv.info._Z16worst_divergencePfi --------------------------
	.section	.nv.info._Z16worst_divergencePfi,"",@"SHT_CUDA_INFO"
	.sectionflags	@""
	.align	4


	//----- nvinfo : EIATTR_CUDA_API_VERSION
	.align		4
        /*0000*/ 	.byte	0x04, 0x37
        /*0002*/ 	.short	(.L_31 - .L_30)
.L_30:
        /*0004*/ 	.word	0x00000082


	//----- nvinfo : EIATTR_KPARAM_INFO
	.align		4
.L_31:
        /*0008*/ 	.byte	0x04, 0x17
        /*000a*/ 	.short	(.L_33 - .L_32)
.L_32:
        /*000c*/ 	.word	0x00000000
        /*0010*/ 	.short	0x0001
        /*0012*/ 	.short	0x0008
        /*0014*/ 	.byte	0x00, 0xf0, 0x11, 0x00


	//----- nvinfo : EIATTR_KPARAM_INFO
	.align		4
.L_33:
        /*0018*/ 	.byte	0x04, 0x17
        /*001a*/ 	.short	(.L_35 - .L_34)
.L_34:
        /*001c*/ 	.word	0x00000000
        /*0020*/ 	.short	0x0000
        /*0022*/ 	.short	0x0000
        /*0024*/ 	.byte	0x00, 0xf5, 0x21, 0x00


	//----- nvinfo : EIATTR_SPARSE_MMA_MASK
	.align		4
.L_35:
        /*0028*/ 	.byte	0x03, 0x50
        /*002a*/ 	.short	0x0000


	//----- nvinfo : EIATTR_MAXREG_COUNT
	.align		4
        /*002c*/ 	.byte	0x03, 0x1b
        /*002e*/ 	.short	0x00ff


	//----- nvinfo : EIATTR_MERCURY_ISA_VERSION
	.align		4
        /*0030*/ 	.byte	0x03, 0x5f
        /*0032*/ 	.short	0x0101


	//----- nvinfo : EIATTR_VRC_CTA_INIT_COUNT
	.align		4
        /*0034*/ 	.byte	0x02, 0x4a
	.zero		1
	.zero		1


	//----- nvinfo : EIATTR_EXIT_INSTR_OFFSETS
	.align		4
        /*0038*/ 	.byte	0x04, 0x1c
        /*003a*/ 	.short	(.L_37 - .L_36)


	//   ....[0]....
.L_36:
        /*003c*/ 	.word	0x00000070


	//   ....[1]....
        /*0040*/ 	.word	0x00000560


	//----- nvinfo : EIATTR_CRS_STACK_SIZE
	.align		4
.L_37:
        /*0044*/ 	.byte	0x04, 0x1e
        /*0046*/ 	.short	(.L_39 - .L_38)
.L_38:
        /*0048*/ 	.word	0x00000000


	//----- nvinfo : EIATTR_CBANK_PARAM_SIZE
	.align		4
.L_39:
        /*004c*/ 	.byte	0x03, 0x19
        /*004e*/ 	.short	0x000c


	//----- nvinfo : EIATTR_PARAM_CBANK
	.align		4
        /*0050*/ 	.byte	0x04, 0x0a
        /*0052*/ 	.short	(.L_41 - .L_40)
	.align		4
.L_40:
        /*0054*/ 	.word	index@(.nv.constant0._Z16worst_divergencePfi)
        /*0058*/ 	.short	0x0380
        /*005a*/ 	.short	0x000c


	//----- nvinfo : EIATTR_SW_WAR
	.align		4
.L_41:
        /*005c*/ 	.byte	0x04, 0x36
        /*005e*/ 	.short	(.L_43 - .L_42)
.L_42:
        /*0060*/ 	.word	0x00000008
.L_43:


//--------------------- .nv.info._Z14bad_divergencePfi --------------------------
	.section	.nv.info._Z14bad_divergencePfi,"",@"SHT_CUDA_INFO"
	.sectionflags	@""
	.align	4


	//----- nvinfo : EIATTR_CUDA_API_VERSION
	.align		4
        /*0000*/ 	.byte	0x04, 0x37
        /*0002*/ 	.short	(.L_45 - .L_44)
.L_44:
        /*0004*/ 	.word	0x00000082


	//----- nvinfo : EIATTR_KPARAM_INFO
	.align		4
.L_45:
        /*0008*/ 	.byte	0x04, 0x17
        /*000a*/ 	.short	(.L_47 - .L_46)
.L_46:
        /*000c*/ 	.word	0x00000000
        /*0010*/ 	.short	0x0001
        /*0012*/ 	.short	0x0008
        /*0014*/ 	.byte	0x00, 0xf0, 0x11, 0x00


	//----- nvinfo : EIATTR_KPARAM_INFO
	.align		4
.L_47:
        /*0018*/ 	.byte	0x04, 0x17
        /*001a*/ 	.short	(.L_49 - .L_48)
.L_48:
        /*001c*/ 	.word	0x00000000
        /*0020*/ 	.short	0x0000
        /*0022*/ 	.short	0x0000
        /*0024*/ 	.byte	0x00, 0xf5, 0x21, 0x00


	//----- nvinfo : EIATTR_SPARSE_MMA_MASK
	.align		4
.L_49:
        /*0028*/ 	.byte	0x03, 0x50
        /*002a*/ 	.short	0x0000


	//----- nvinfo : EIATTR_MAXREG_COUNT
	.align		4
        /*002c*/ 	.byte	0x03, 0x1b
        /*002e*/ 	.short	0x00ff


	//----- nvinfo : EIATTR_MERCURY_ISA_VERSION
	.align		4
        /*0030*/ 	.byte	0x03, 0x5f
        /*0032*/ 	.short	0x0101


	//----- nvinfo : EIATTR_VRC_CTA_INIT_COUNT
	.align		4
        /*0034*/ 	.byte	0x02, 0x4a
	.zero		1
	.zero		1


	//----- nvinfo : EIATTR_EXIT_INSTR_OFFSETS
	.align		4
        /*0038*/ 	.byte	0x04, 0x1c
        /*003a*/ 	.short	(.L_51 - .L_50)


	//   ....[0]....
.L_50:
        /*003c*/ 	.word	0x00000070


	//   ....[1]....
        /*0040*/ 	.word	0x00000100


	//----- nvinfo : EIATTR_CBANK_PARAM_SIZE
	.align		4
.L_51:
        /*0044*/ 	.byte	0x03, 0x19
        /*0046*/ 	.short	0x000c


	//----- nvinfo : EIATTR_PARAM_CBANK
	.align		4
        /*0048*/ 	.byte	0x04, 0x0a
        /*004a*/ 	.short	(.L_53 - .L_52)
	.align		4
.L_52:
        /*004c*/ 	.word	index@(.nv.constant0._Z14bad_divergencePfi)
        /*0050*/ 	.short	0x0380
        /*0052*/ 	.short	0x000c


	//----- nvinfo : EIATTR_SW_WAR
	.align		4
.L_53:
        /*0054*/ 	.byte	0x04, 0x36
        /*0056*/ 	.short	(.L_55 - .L_54)
.L_54:
        /*0058*/ 	.word	0x00000008
.L_55:


//--------------------- .nv.info._Z23warp_aligned_divergencePfi --------------------------
	.section	.nv.info._Z23warp_aligned_divergencePfi,"",@"SHT_CUDA_INFO"
	.sectionflags	@""
	.align	4


	//----- nvinfo : EIATTR_CUDA_API_VERSION
	.align		4
        /*0000*/ 	.byte	0x04, 0x37
        /*0002*/ 	.short	(.L_57 - .L_56)
.L_56:
        /*0004*/ 	.word	0x00000082


	//----- nvinfo : EIATTR_KPARAM_INFO
	.align		4
.L_57:
        /*0008*/ 	.byte	0x04, 0x17
        /*000a*/ 	.short	(.L_59 - .L_58)
.L_58:
        /*000c*/ 	.word	0x00000000
        /*0010*/ 	.short	0x0001
        /*0012*/ 	.short	0x0008
        /*0014*/ 	.byte	0x00, 0xf0, 0x11, 0x00


	//----- nvinfo : EIATTR_KPARAM_INFO
	.align		4
.L_59:
        /*0018*/ 	.byte	0x04, 0x17
        /*001a*/ 	.short	(.L_61 - .L_60)
.L_60:
        /*001c*/ 	.word	0x00000000
        /*0020*/ 	.short	0x0000
        /*0022*/ 	.short	0x0000
        /*0024*/ 	.byte	0x00, 0xf5, 0x21, 0x00


	//----- nvinfo : EIATTR_SPARSE_MMA_MASK
	.align		4
.L_61:
        /*0028*/ 	.byte	0x03, 0x50
        /*002a*/ 	.short	0x0000


	//----- nvinfo : EIATTR_MAXREG_COUNT
	.align		4
        /*002c*/ 	.byte	0x03, 0x1b
        /*002e*/ 	.short	0x00ff


	//----- nvinfo : EIATTR_MERCURY_ISA_VERSION
	.align		4
        /*0030*/ 	.byte	0x03, 0x5f
        /*0032*/ 	.short	0x0101


	//----- nvinfo : EIATTR_VRC_CTA_INIT_COUNT
	.align		4
        /*0034*/ 	.byte	0x02, 0x4a
	.zero		1
	.zero		1


	//----- nvinfo : EIATTR_EXIT_INSTR_OFFSETS
	.align		4
        /*0038*/ 	.byte	0x04, 0x1c
        /*003a*/ 	.short	(.L_63 - .L_62)


	//   ....[0]....
.L_62:
        /*003c*/ 	.word	0x00000070


	//   ....[1]....
        /*0040*/ 	.word	0x000000f0


	//----- nvinfo : EIATTR_CBANK_PARAM_SIZE
	.align		4
.L_63:
        /*0044*/ 	.byte	0x03, 0x19
        /*0046*/ 	.short	0x000c


	//----- nvinfo : EIATTR_PARAM_CBANK
	.align		4
        /*0048*/ 	.byte	0x04, 0x0a
        /*004a*/ 	.short	(.L_65 - .L_64)
	.align		4
.L_64:
        /*004c*/ 	.word	index@(.nv.constant0._Z23warp_aligned_divergencePfi)
        /*0050*/ 	.short	0x0380
        /*0052*/ 	.short	0x000c


	//----- nvinfo : EIATTR_SW_WAR
	.align		4
.L_65:
        /*0054*/ 	.byte	0x04, 0x36
        /*0056*/ 	.short	(.L_67 - .L_66)
.L_66:
        /*0058*/ 	.word	0x00000008
.L_67:


//--------------------- .nv.info._Z13no_divergencePfi --------------------------
	.section	.nv.info._Z13no_divergencePfi,"",@"SHT_CUDA_INFO"
	.sectionflags	@""
	.align	4


	//----- nvinfo : EIATTR_CUDA_API_VERSION
	.align		4
        /*0000*/ 	.byte	0x04, 0x37
        /*0002*/ 	.short	(.L_69 - .L_68)
.L_68:
        /*0004*/ 	.word	0x00000082


	//----- nvinfo : EIATTR_KPARAM_INFO
	.align		4
.L_69:
        /*0008*/ 	.byte	0x04, 0x17
        /*000a*/ 	.short	(.L_71 - .L_70)
.L_70:
        /*000c*/ 	.word	0x00000000
        /*0010*/ 	.short	0x0001
        /*0012*/ 	.short	0x0008
        /*0014*/ 	.byte	0x00, 0xf0, 0x11, 0x00


	//----- nvinfo : EIATTR_KPARAM_INFO
	.align		4
.L_71:
        /*0018*/ 	.byte	0x04, 0x17
        /*001a*/ 	.short	(.L_73 - .L_72)
.L_72:
        /*001c*/ 	.word	0x00000000
        /*0020*/ 	.short	0x0000
        /*0022*/ 	.short	0x0000
        /*0024*/ 	.byte	0x00, 0xf5, 0x21, 0x00


	//----- nvinfo : EIATTR_SPARSE_MMA_MASK
	.align		4
.L_73:
        /*0028*/ 	.byte	0x03, 0x50
        /*002a*/ 	.short	0x0000


	//----- nvinfo : EIATTR_MAXREG_COUNT
	.align		4
        /*002c*/ 	.byte	0x03, 0x1b
        /*002e*/ 	.short	0x00ff


	//----- nvinfo : EIATTR_MERCURY_ISA_VERSION
	.align		4
        /*0030*/ 	.byte	0x03, 0x5f
        /*0032*/ 	.short	0x0101


	//----- nvinfo : EIATTR_VRC_CTA_INIT_COUNT
	.align		4
        /*0034*/ 	.byte	0x02, 0x4a
	.zero		1
	.zero		1


	//----- nvinfo : EIATTR_EXIT_INSTR_OFFSETS
	.align		4
        /*0038*/ 	.byte	0x04, 0x1c
        /*003a*/ 	.short	(.L_75 - .L_74)


	//   ....[0]....
.L_74:
        /*003c*/ 	.word	0x00000070


	//   ....[1]....
        /*0040*/ 	.word	0x000000d0


	//----- nvinfo : EIATTR_CBANK_PARAM_SIZE
	.align		4
.L_75:
        /*0044*/ 	.byte	0x03, 0x19
        /*0046*/ 	.short	0x000c


	//----- nvinfo : EIATTR_PARAM_CBANK
	.align		4
        /*0048*/ 	.byte	0x04, 0x0a
        /*004a*/ 	.short	(.L_77 - .L_76)
	.align		4
.L_76:
        /*004c*/ 	.word	index@(.nv.constant0._Z13no_divergencePfi)
        /*0050*/ 	.short	0x0380
        /*0052*/ 	.short	0x000c


	//----- nvinfo : EIATTR_SW_WAR
	.align		4
.L_77:
        /*0054*/ 	.byte	0x04, 0x36
        /*0056*/ 	.short	(.L_79 - .L_78)
.L_78:
        /*0058*/ 	.word	0x00000008
.L_79:


//--------------------- .nv.info._Z19show_warp_structurePiS_ --------------------------
	.section	.nv.info._Z19show_warp_structurePiS_,"",@"SHT_CUDA_INFO"
	.sectionflags	@""
	.align	4


	//----- nvinfo : EIATTR_CUDA_API_VERSION
	.align		4
        /*0000*/ 	.byte	0x04, 0x37
        /*0002*/ 	.short	(.L_81 - .L_80)
.L_80:
        /*0004*/ 	.word	0x00000082


	//----- nvinfo : EIATTR_KPARAM_INFO
	.align		4
.L_81:
        /*0008*/ 	.byte	0x04, 0x17
        /*000a*/ 	.short	(.L_83 - .L_82)
.L_82:
        /*000c*/ 	.word	0x00000000
        /*0010*/ 	.short	0x0001
        /*0012*/ 	.short	0x0008
        /*0014*/ 	.byte	0x00, 0xf5, 0x21, 0x00


	//----- nvinfo : EIATTR_KPARAM_INFO
	.align		4
.L_83:
        /*0018*/ 	.byte	0x04, 0x17
        /*001a*/ 	.short	(.L_85 - .L_84)
.L_84:
        /*001c*/ 	.word	0x00000000
        /*0020*/ 	.short	0x0000
        /*0022*/ 	.short	0x0000
        /*0024*/ 	.byte	0x00, 0xf5, 0x21, 0x00


	//----- nvinfo : EIATTR_SPARSE_MMA_MASK
	.align		4
.L_85:
        /*0028*/ 	.byte	0x03, 0x50
        /*002a*/ 	.short	0x0000


	//----- nvinfo : EIATTR_MAXREG_COUNT
	.align		4
        /*002c*/ 	.byte	0x03, 0x1b
        /*002e*/ 	.short	0x00ff


	//----- nvinfo : EIATTR_MERCURY_ISA_VERSION
	.align		4
        /*0030*/ 	.byte	0x03, 0x5f
        /*0032*/ 	.short	0x0101


	//----- nvinfo : EIATTR_VRC_CTA_INIT_COUNT
	.align		4
        /*0034*/ 	.byte	0x02, 0x4a
	.zero		1
	.zero		1


	//----- nvinfo : EIATTR_EXIT_INSTR_OFFSETS
	.align		4
        /*0038*/ 	.byte	0x04, 0x1c
        /*003a*/ 	.short	(.L_87 - .L_86)


	//   ....[0]....
.L_86:
        /*003c*/ 	.word	0x000000e0


	//----- nvinfo : EIATTR_CBANK_PARAM_SIZE
	.align		4
.L_87:
        /*0040*/ 	.byte	0x03, 0x19
        /*0042*/ 	.short	0x0010


	//----- nvinfo : EIATTR_PARAM_CBANK
	.align		4
        /*0044*/ 	.byte	0x04, 0x0a
        /*0046*/ 	.short	(.L_89 - .L_88)
	.align		4
.L_88:
        /*0048*/ 	.word	index@(.nv.constant0._Z19show_warp_structurePiS_)
        /*004c*/ 	.short	0x0380
        /*004e*/ 	.short	0x0010


	//----- nvinfo : EIATTR_SW_WAR
	.align		4
.L_89:
        /*0050*/ 	.byte	0x04, 0x36
        /*0052*/ 	.short	(.L_91 - .L_90)
.L_90:
        /*0054*/ 	.word	0x00000008
.L_91:


//--------------------- .nv.callgraph             --------------------------
	.section	.nv.callgraph,"",@"SHT_CUDA_CALLGRAPH"
	.align	4
	.sectionentsize	8
	.align		4
        /*0000*/ 	.word	0x00000000
	.align		4
        /*0004*/ 	.word	0xffffffff
	.align		4
        /*0008*/ 	.word	0x00000000
	.align		4
        /*000c*/ 	.word	0xfffffffe
	.align		4
        /*0010*/ 	.word	0x00000000
	.align		4
        /*0014*/ 	.word	0xfffffffd
	.align		4
        /*0018*/ 	.word	0x00000000
	.align		4
        /*001c*/ 	.word	0xfffffffc


//--------------------- .text._Z16worst_divergencePfi --------------------------
	.section	.text._Z16worst_divergencePfi,"ax",@progbits
	.align	128
        .global         _Z16worst_divergencePfi
        .type           _Z16worst_divergencePfi,@function
        .size           _Z16worst_divergencePfi,(.L_x_17 - _Z16worst_divergencePfi)
        .other          _Z16worst_divergencePfi,@"STO_CUDA_ENTRY STV_DEFAULT"
_Z16worst_divergencePfi:
.text._Z16worst_divergencePfi:
[----:B------:R-:W-:Y:S01]  /*0000*/  LDC R1, c[0x0][0x37c] ;  /* 0x0000df00ff017b82 */ /* 0x000fe20000000800 */
[----:B------:R-:W0:Y:S07]  /*0010*/  S2R R3, SR_TID.X ;  /* 0x0000000000037919 */ /* 0x000e2e0000002100 */
[----:B------:R-:W0:Y:S01]  /*0020*/  S2UR UR4, SR_CTAID.X ;  /* 0x00000000000479c3 */ /* 0x000e220000002500 */
[----:B------:R-:W1:Y:S07]  /*0030*/  LDCU UR5, c[0x0][0x388] ;  /* 0x00007100ff0577ac */ /* 0x000e6e0008000800 */
[----:B------:R-:W0:Y:S02]  /*0040*/  LDC R0, c[0x0][0x360] ;  /* 0x0000d800ff007b82 */ /* 0x000e240000000800 */
[----:B0-----:R-:W-:-:S05]  /*0050*/  IMAD R0, R0, UR4, R3 ;  /* 0x0000000400007c24 */ /* 0x001fca000f8e0203 */
[----:B-1----:R-:W-:-:S13]  /*0060*/  ISETP.GE.AND P0, PT, R0, UR5, PT ;  /* 0x0000000500007c0c */ /* 0x002fda000bf06270 */
[----:B------:R-:W-:Y:S05]  /*0070*/  @P0 EXIT ;  /* 0x000000000000094d */ /* 0x000fea0003800000 */
[----:B------:R-:W-:Y:S01]  /*0080*/  LOP3.LUT R2, R3, 0x1f, RZ, 0xc0, !PT ;  /* 0x0000001f03027812 */ /* 0x000fe200078ec0ff */
[----:B------:R-:W-:Y:S01]  /*0090*/  HFMA2 R3, -RZ, RZ, 0, 1.78813934326171875e-07 ;  /* 0x00000003ff037431 */ /* 0x000fe200000001ff */
[----:B------:R-:W-:Y:S01]  /*00a0*/  BSSY.RECONVERGENT B0, `(.L_x_0) ;  /* 0x000003d000007945 */ /* 0x000fe20003800200 */
[----:B------:R-:W-:-:S03]  /*00b0*/  MOV R7, 0x3f800000 ;  /* 0x3f80000000077802 */ /* 0x000fc60000000f00 */
[----:B------:R-:W-:-:S05]  /*00c0*/  IMAD R2, R2, R3, 0x32 ;  /* 0x0000003202027424 */ /* 0x000fca00078e0203 */
[C---:B------:R-:W-:Y:S02]  /*00d0*/  LOP3.LUT R3, R2.reuse, 0xfc, RZ, 0xc0, !PT ;  /* 0x000000fc02037812 */ /* 0x040fe400078ec0ff */
[----:B------:R-:W-:Y:S02]  /*00e0*/  LOP3.LUT R2, R2, 0x3, RZ, 0xc0, !PT ;  /* 0x0000000302027812 */ /* 0x000fe400078ec0ff */
[----:B------:R-:W-:-:S04]  /*00f0*/  IADD3 R3, PT, PT, -R3, RZ, RZ ;  /* 0x000000ff03037210 */ /* 0x000fc80007ffe1ff */
[----:B------:R-:W-:-:S13]  /*0100*/  ISETP.GE.AND P0, PT, R3, RZ, PT ;  /* 0x000000ff0300720c */ /* 0x000fda0003f06270 */
[----:B------:R-:W-:Y:S05]  /*0110*/  @P0 BRA `(.L_x_1) ;  /* 0x0000000000b40947 */ /* 0x000fea0003800000 */
[----:B------:R-:W-:Y:S01]  /*0120*/  IADD3 R4, PT, PT, -R3, RZ, RZ ;  /* 0x000000ff03047210 */ /* 0x000fe20007ffe1ff */
[----:B------:R-:W-:Y:S01]  /*0130*/  BSSY.RECONVERGENT B1, `(.L_x_2) ;  /* 0x0000019000017945 */ /* 0x000fe20003800200 */
[----:B------:R-:W-:Y:S02]  /*0140*/  PLOP3.LUT P0, PT, PT, PT, PT, 0x80, 0x8 ;  /* 0x000000000008781c */ /* 0x000fe40003f0f070 */
[----:B------:R-:W-:-:S13]  /*0150*/  ISETP.GT.AND P1, PT, R4, 0xc, PT ;  /* 0x0000000c0400780c */ /* 0x000fda0003f24270 */
[----:B------:R-:W-:Y:S05]  /*0160*/  @!P1 BRA `(.L_x_3) ;  /* 0x0000000000549947 */ /* 0x000fea0003800000 */
[----:B------:R-:W-:Y:S01]  /*0170*/  HFMA2 R4, -RZ, RZ, 1.8759765625, 7.6796875 ;  /* 0x3f8147aeff047431 */ /* 0x000fe200000001ff */
[----:B------:R-:W-:-:S13]  /*0180*/  PLOP3.LUT P0, PT, PT, PT, PT, 0x8, 0x80 ;  /* 0x000000000080781c */ /* 0x000fda0003f0e170 */
.L_x_4:
[----:B------:R-:W-:Y:S01]  /*0190*/  FFMA R7, R7, R4, 0.0099999997764825820923 ;  /* 0x3c23d70a07077423 */ /* 0x000fe20000000004 */
[----:B------:R-:W-:-:S03]  /*01a0*/  IADD3 R3, PT, PT, R3, 0x10, RZ ;  /* 0x0000001003037810 */ /* 0x000fc60007ffe0ff */
[----:B------:R-:W-:Y:S01]  /*01b0*/  FFMA R7, R7, R4, 0.0099999997764825820923 ;  /* 0x3c23d70a07077423 */ /* 0x000fe20000000004 */
[----:B------:R-:W-:-:S03]  /*01c0*/  ISETP.GE.AND P1, PT, R3, -0xc, PT ;  /* 0xfffffff40300780c */ /* 0x000fc60003f26270 */
[----:B------:R-:W-:-:S04]  /*01d0*/  FFMA R7, R7, R4, 0.0099999997764825820923 ;  /* 0x3c23d70a07077423 */ /* 0x000fc80000000004 */
        /* <DEDUP_REMOVED lines=12> */
[----:B------:R-:W-:Y:S01]  /*02a0*/  FFMA R7, R7, R4, 0.0099999997764825820923 ;  /* 0x3c23d70a07077423 */ /* 0x000fe20000000004 */
[----:B------:R-:W-:Y:S06]  /*02b0*/  @!P1 BRA `(.L_x_4) ;  /* 0xfffffffc00b49947 */ /* 0x000fec000383ffff */
.L_x_3:
[----:B------:R-:W-:Y:S05]  /*02c0*/  BSYNC.RECONVERGENT B1 ;  /* 0x0000000000017941 */ /* 0x000fea0003800200 */
.L_x_2:
[----:B------:R-:W-:Y:S01]  /*02d0*/  IADD3 R4, PT, PT, -R3, RZ, RZ ;  /* 0x000000ff03047210 */ /* 0x000fe20007ffe1ff */
[----:B------:R-:W-:Y:S03]  /*02e0*/  BSSY.RECONVERGENT B1, `(.L_x_5) ;  /* 0x000000e000017945 */ /* 0x000fe60003800200 */
[----:B------:R-:W-:-:S13]  /*02f0*/  ISETP.GT.AND P1, PT, R4, 0x4, PT ;  /* 0x000000040400780c */ /* 0x000fda0003f24270 */
[----:B------:R-:W-:Y:S05]  /*0300*/  @!P1 BRA `(.L_x_6) ;  /* 0x00000000002c9947 */ /* 0x000fea0003800000 */
[----:B------:R-:W-:Y:S02]  /*0310*/  MOV R4, 0x3f8147ae ;  /* 0x3f8147ae00047802 */ /* 0x000fe40000000f00 */
[----:B------:R-:W-:Y:S02]  /*0320*/  PLOP3.LUT P0, PT, PT, PT, PT, 0x8, 0x80 ;  /* 0x000000000080781c */ /* 0x000fe40003f0e170 */
[----:B------:R-:W-:Y:S01]  /*0330*/  IADD3 R3, PT, PT, R3, 0x8, RZ ;  /* 0x0000000803037810 */ /* 0x000fe20007ffe0ff */
[----:B------:R-:W-:-:S04]  /*0340*/  FFMA R7, R7, R4, 0.0099999997764825820923 ;  /* 0x3c23d70a07077423 */ /* 0x000fc80000000004 */
[----:B------:R-:W-:-:S04]  /*0350*/  FFMA R7, R7, R4, 0.0099999997764825820923 ;  /* 0x3c23d70a07077423 */ /* 0x000fc80000000004 */
[----:B------:R-:W-:-:S04]  /*0360*/  FFMA R7, R7, R4, 0.0099999997764825820923 ;  /* 0x3c23d70a07077423 */ /* 0x000fc80000000004 */
[----:B------:R-:W-:-:S04]  /*0370*/  FFMA R7, R7, R4, 0.0099999997764825820923 ;  /* 0x3c23d70a07077423 */ /* 0x000fc80000000004 */
[----:B------:R-:W-:-:S04]  /*0380*/  FFMA R7, R7, R4, 0.0099999997764825820923 ;  /* 0x3c23d70a07077423 */ /* 0x000fc80000000004 */
[----:B------:R-:W-:-:S04]  /*0390*/  FFMA R7, R7, R4, 0.0099999997764825820923 ;  /* 0x3c23d70a07077423 */ /* 0x000fc80000000004 */
[----:B------:R-:W-:-:S04]  /*03a0*/  FFMA R7, R7, R4, 0.0099999997764825820923 ;  /* 0x3c23d70a07077423 */ /* 0x000fc80000000004 */
[----:B------:R-:W-:-:S07]  /*03b0*/  FFMA R7, R7, R4, 0.0099999997764825820923 ;  /* 0x3c23d70a07077423 */ /* 0x000fce0000000004 */
.L_x_6:
[----:B------:R-:W-:Y:S05]  /*03c0*/  BSYNC.RECONVERGENT B1 ;  /* 0x0000000000017941 */ /* 0x000fea0003800200 */
.L_x_5:
[----:B------:R-:W-:-:S13]  /*03d0*/  ISETP.NE.OR P0, PT, R3, RZ, P0 ;  /* 0x000000ff0300720c */ /* 0x000fda0000705670 */
[----:B------:R-:W-:Y:S05]  /*03e0*/  @!P0 BRA `(.L_x_7) ;  /* 0x0000000000208947 */ /* 0x000fea0003800000 */
.L_x_1:
[----:B------:R-:W-:-:S07]  /*03f0*/  MOV R4, 0x3f8147ae ;  /* 0x3f8147ae00047802 */ /* 0x000fce0000000f00 */
.L_x_8:
[----:B------:R-:W-:Y:S01]  /*0400*/  IADD3 R3, PT, PT, R3, 0x4, RZ ;  /* 0x0000000403037810 */ /* 0x000fe20007ffe0ff */
[----:B------:R-:W-:-:S03]  /*0410*/  FFMA R7, R7, R4, 0.0099999997764825820923 ;  /* 0x3c23d70a07077423 */ /* 0x000fc60000000004 */
[----:B------:R-:W-:Y:S01]  /*0420*/  ISETP.NE.AND P0, PT, R3, RZ, PT ;  /* 0x000000ff0300720c */ /* 0x000fe20003f05270 */
[----:B------:R-:W-:-:S04]  /*0430*/  FFMA R7, R7, R4, 0.0099999997764825820923 ;  /* 0x3c23d70a07077423 */ /* 0x000fc80000000004 */
[----:B------:R-:W-:-:S04]  /*0440*/  FFMA R7, R7, R4, 0.0099999997764825820923 ;  /* 0x3c23d70a07077423 */ /* 0x000fc80000000004 */
[----:B------:R-:W-:-:S04]  /*0450*/  FFMA R7, R7, R4, 0.0099999997764825820923 ;  /* 0x3c23d70a07077423 */ /* 0x000fc80000000004 */
[----:B------:R-:W-:Y:S05]  /*0460*/  @P0 BRA `(.L_x_8) ;  /* 0xfffffffc00e40947 */ /* 0x000fea000383ffff */
.L_x_7:
[----:B------:R-:W-:Y:S05]  /*0470*/  BSYNC.RECONVERGENT B0 ;  /* 0x0000000000007941 */ /* 0x000fea0003800200 */
.L_x_0:
[----:B------:R-:W0:Y:S01]  /*0480*/  LDC.64 R4, c[0x0][0x380] ;  /* 0x0000e000ff047b82 */ /* 0x000e220000000a00 */
[----:B------:R-:W-:Y:S01]  /*0490*/  ISETP.NE.AND P0, PT, R2, RZ, PT ;  /* 0x000000ff0200720c */ /* 0x000fe20003f05270 */
[----:B------:R-:W1:Y:S01]  /*04a0*/  LDCU.64 UR4, c[0x0][0x358] ;  /* 0x00006b00ff0477ac */ /* 0x000e620008000a00 */
[----:B------:R-:W-:Y:S01]  /*04b0*/  BSSY.RECONVERGENT B0, `(.L_x_9) ;  /* 0x0000009000007945 */ /* 0x000fe20003800200 */
[----:B0-----:R-:W-:-:S10]  /*04c0*/  IMAD.WIDE R4, R0, 0x4, R4 ;  /* 0x0000000400047825 */ /* 0x001fd400078e0204 */
[----:B-1----:R-:W-:Y:S05]  /*04d0*/  @!P0 BRA `(.L_x_10) ;  /* 0x0000000000188947 */ /* 0x002fea0003800000 */
[----:B------:R-:W-:Y:S01]  /*04e0*/  HFMA2 R0, -RZ, RZ, 1.8759765625, 7.6796875 ;  /* 0x3f8147aeff007431 */ /* 0x000fe200000001ff */
[----:B------:R-:W-:-:S07]  /*04f0*/  IADD3 R2, PT, PT, -R2, RZ, RZ ;  /* 0x000000ff02027210 */ /* 0x000fce0007ffe1ff */
.L_x_11:
[----:B------:R-:W-:Y:S01]  /*0500*/  IADD3 R2, PT, PT, R2, 0x1, RZ ;  /* 0x0000000102027810 */ /* 0x000fe20007ffe0ff */
[----:B------:R-:W-:-:S03]  /*0510*/  FFMA R7, R7, R0, 0.0099999997764825820923 ;  /* 0x3c23d70a07077423 */ /* 0x000fc60000000000 */
[----:B------:R-:W-:-:S13]  /*0520*/  ISETP.NE.AND P0, PT, R2, RZ, PT ;  /* 0x000000ff0200720c */ /* 0x000fda0003f05270 */
[----:B------:R-:W-:Y:S05]  /*0530*/  @P0 BRA `(.L_x_11) ;  /* 0xfffffffc00f00947 */ /* 0x000fea000383ffff */
.L_x_10:
[----:B------:R-:W-:Y:S05]  /*0540*/  BSYNC.RECONVERGENT B0 ;  /* 0x0000000000007941 */ /* 0x000fea0003800200 */
.L_x_9:
[----:B------:R-:W-:Y:S01]  /*0550*/  STG.E desc[UR4][R4.64], R7 ;  /* 0x0000000704007986 */ /* 0x000fe2000c101904 */
[----:B------:R-:W-:Y:S05]  /*0560*/  EXIT ;  /* 0x000000000000794d */ /* 0x000fea0003800000 */
.L_x_12:
[----:B------:R-:W-:-:S00]  /*0570*/  BRA `(.L_x_12) ;  /* 0xfffffffc00fc7947 */ /* 0x000fc0000383ffff */
[----:B------:R-:W-:-:S00]  /*0580*/  NOP ;  /* 0x0000000000007918 */ /* 0x000fc00000000000 */
[----:B------:R-:W-:-:S00]  /*0590*/  NOP ;  /* 0x0000000000007918 */ /* 0x000fc00000000000 */
[----:B------:R-:W-:-:S00]  /*05a0*/  NOP ;  /* 0x0000000000007918 */ /* 0x000fc00000000000 */
[----:B------:R-:W-:-:S00]  /*05b0*/  NOP ;  /* 0x0000000000007918 */ /* 0x000fc00000000000 */
[----:B------:R-:W-:-:S00]  /*05c0*/  NOP ;  /* 0x0000000000007918 */ /* 0x000fc00000000000 */
[----:B------:R-:W-:-:S00]  /*05d0*/  NOP ;  /* 0x0000000000007918 */ /* 0x000fc00000000000 */
[----:B------:R-:W-:-:S00]  /*05e0*/  NOP ;  /* 0x0000000000007918 */ /* 0x000fc00000000000 */
[----:B------:R-:W-:-:S00]  /*05f0*/  NOP ;  /* 0x0000000000007918 */ /* 0x000fc00000000000 */
.L_x_17:


//--------------------- .text._Z14bad_divergencePfi --------------------------
	.section	.text._Z14bad_divergencePfi,"ax",@progbits
	.align	128
        .global         _Z14bad_divergencePfi
        .type           _Z14bad_divergencePfi,@function
        .size           _Z14bad_divergencePfi,(.L_x_18 - _Z14bad_divergencePfi)
        .other          _Z14bad_divergencePfi,@"STO_CUDA_ENTRY STV_DEFAULT"
_Z14bad_divergencePfi:
.text._Z14bad_divergencePfi:
        /* <DEDUP_REMOVED lines=8> */
[----:B------:R-:W0:Y:S01]  /*0080*/  LDC.64 R2, c[0x0][0x380] ;  /* 0x0000e000ff027b82 */ /* 0x000e220000000a00 */
[----:B------:R-:W1:Y:S01]  /*0090*/  LDCU.64 UR4, c[0x0][0x358] ;  /* 0x00006b00ff0477ac */ /* 0x000e620008000a00 */
[----:B------:R-:W-:-:S04]  /*00a0*/  LOP3.LUT R0, R0, 0x1, RZ, 0xc0, !PT ;  /* 0x0000000100007812 */ /* 0x000fc800078ec0ff */
[----:B------:R-:W-:Y:S01]  /*00b0*/  ISETP.NE.U32.AND P0, PT, R0, 0x1, PT ;  /* 0x000000010000780c */ /* 0x000fe20003f05070 */
[----:B------:R-:W-:Y:S02]  /*00c0*/  IMAD.MOV.U32 R0, RZ, RZ, 0x3e892ec7 ;  /* 0x3e892ec7ff007424 */ /* 0x000fe400078e00ff */
[----:B0-----:R-:W-:-:S03]  /*00d0*/  IMAD.WIDE R2, R5, 0x4, R2 ;  /* 0x0000000405027825 */ /* 0x001fc600078e0202 */
[----:B------:R-:W-:-:S05]  /*00e0*/  FSEL R5, -R0, 4.4096245765686035156, !P0 ;  /* 0x408d1ba500057808 */ /* 0x000fca0004000100 */
[----:B-1----:R-:W-:Y:S01]  /*00f0*/  STG.E desc[UR4][R2.64], R5 ;  /* 0x0000000502007986 */ /* 0x002fe2000c101904 */
[----:B------:R-:W-:Y:S05]  /*0100*/  EXIT ;  /* 0x000000000000794d */ /* 0x000fea0003800000 */
.L_x_13:
        /* <DEDUP_REMOVED lines=15> */
.L_x_18:


//--------------------- .text._Z23warp_aligned_divergencePfi --------------------------
	.section	.text._Z23warp_aligned_divergencePfi,"ax",@progbits
	.align	128
        .global         _Z23warp_aligned_divergencePfi
        .type           _Z23warp_aligned_divergencePfi,@function
        .size           _Z23warp_aligned_divergencePfi,(.L_x_19 - _Z23warp_aligned_divergencePfi)
        .other          _Z23warp_aligned_divergencePfi,@"STO_CUDA_ENTRY STV_DEFAULT"
_Z23warp_aligned_divergencePfi:
.text._Z23warp_aligned_divergencePfi:
        /* <DEDUP_REMOVED lines=10> */
[----:B------:R-:W-:Y:S01]  /*00a0*/  LOP3.LUT P0, RZ, R0, 0x20, RZ, 0xc0, !PT ;  /* 0x0000002000ff7812 */ /* 0x000fe2000780c0ff */
[----:B------:R-:W-:Y:S02]  /*00b0*/  HFMA2 R0, -RZ, RZ, 2.275390625, 0.0037326812744140625 ;  /* 0x408d1ba5ff007431 */ /* 0x000fe400000001ff */
[----:B0-----:R-:W-:-:S03]  /*00c0*/  IMAD.WIDE R2, R5, 0x4, R2 ;  /* 0x0000000405027825 */ /* 0x001fc600078e0202 */
[----:B------:R-:W-:-:S05]  /*00d0*/  FSEL R5, R0, -0.26793500781059265137, !P0 ;  /* 0xbe892ec700057808 */ /* 0x000fca0004000000 */
[----:B-1----:R-:W-:Y:S01]  /*00e0*/  STG.E desc[UR4][R2.64], R5 ;  /* 0x0000000502007986 */ /* 0x002fe2000c101904 */
[----:B------:R-:W-:Y:S05]  /*00f0*/  EXIT ;  /* 0x000000000000794d */ /* 0x000fea0003800000 */
.L_x_14:
        /* <DEDUP_REMOVED lines=16> */
.L_x_19:


//--------------------- .text._Z13no_divergencePfi --------------------------
	.section	.text._Z13no_divergencePfi,"ax",@progbits
	.align	128
        .global         _Z13no_divergencePfi
        .type           _Z13no_divergencePfi,@function
        .size           _Z13no_divergencePfi,(.L_x_20 - _Z13no_divergencePfi)
        .other          _Z13no_divergencePfi,@"STO_CUDA_ENTRY STV_DEFAULT"
_Z13no_divergencePfi:
.text._Z13no_divergencePfi:
        /* <DEDUP_REMOVED lines=10> */
[----:B------:R-:W-:Y:S02]  /*00a0*/  HFMA2 R7, -RZ, RZ, 2.275390625, 0.0037326812744140625 ;  /* 0x408d1ba5ff077431 */ /* 0x000fe400000001ff */
[----:B0-----:R-:W-:-:S05]  /*00b0*/  IMAD.WIDE R2, R5, 0x4, R2 ;  /* 0x0000000405027825 */ /* 0x001fca00078e0202 */
[----:B-1----:R-:W-:Y:S01]  /*00c0*/  STG.E desc[UR4][R2.64], R7 ;  /* 0x0000000702007986 */ /* 0x002fe2000c101904 */
[----:B------:R-:W-:Y:S05]  /*00d0*/  EXIT ;  /* 0x000000000000794d */ /* 0x000fea0003800000 */
.L_x_15:
        /* <DEDUP_REMOVED lines=10> */
.L_x_20:


//--------------------- .text._Z19show_warp_structurePiS_ --------------------------
	.section	.text._Z19show_warp_structurePiS_,"ax",@progbits
	.align	128
        .global         _Z19show_warp_structurePiS_
        .type           _Z19show_warp_structurePiS_,@function
        .size           _Z19show_warp_structurePiS_,(.L_x_21 - _Z19show_warp_structurePiS_)
        .other          _Z19show_warp_structurePiS_,@"STO_CUDA_ENTRY STV_DEFAULT"
_Z19show_warp_structurePiS_:
.text._Z19show_warp_structurePiS_:
[----:B------:R-:W-:Y:S01]  /*0000*/  LDC R1, c[0x0][0x37c] ;  /* 0x0000df00ff017b82 */ /* 0x000fe20000000800 */
[----:B------:R-:W0:Y:S07]  /*0010*/  S2R R0, SR_TID.X ;  /* 0x0000000000007919 */ /* 0x000e2e0000002100 */
[----:B------:R-:W1:Y:S01]  /*0020*/  S2UR UR6, SR_CTAID.X ;  /* 0x00000000000679c3 */ /* 0x000e620000002500 */
[----:B------:R-:W2:Y:S07]  /*0030*/  LDCU.64 UR4, c[0x0][0x358] ;  /* 0x00006b00ff0477ac */ /* 0x000eae0008000a00 */
[----:B------:R-:W1:Y:S08]  /*0040*/  LDC R7, c[0x0][0x360] ;  /* 0x0000d800ff077b82 */ /* 0x000e700000000800 */
[----:B------:R-:W3:Y:S08]  /*0050*/  LDC.64 R2, c[0x0][0x380] ;  /* 0x0000e000ff027b82 */ /* 0x000ef00000000a00 */
[----:B------:R-:W4:Y:S01]  /*0060*/  LDC.64 R4, c[0x0][0x388] ;  /* 0x0000e200ff047b82 */ /* 0x000f220000000a00 */
[--C-:B0-----:R-:W-:Y:S01]  /*0070*/  SHF.R.U32.HI R9, RZ, 0x5, R0.reuse ;  /* 0x00000005ff097819 */ /* 0x101fe20000011600 */
[----:B-1----:R-:W-:-:S04]  /*0080*/  IMAD R7, R7, UR6, R0 ;  /* 0x0000000607077c24 */ /* 0x002fc8000f8e0200 */
[----:B---3--:R-:W-:-:S05]  /*0090*/  IMAD.WIDE R2, R7, 0x4, R2 ;  /* 0x0000000407027825 */ /* 0x008fca00078e0202 */
[----:B--2---:R-:W-:Y:S01]  /*00a0*/  STG.E desc[UR4][R2.64], R9 ;  /* 0x0000000902007986 */ /* 0x004fe2000c101904 */
[----:B----4-:R-:W-:Y:S01]  /*00b0*/  IMAD.WIDE R4, R7, 0x4, R4 ;  /* 0x0000000407047825 */ /* 0x010fe200078e0204 */
[----:B------:R-:W-:-:S05]  /*00c0*/  LOP3.LUT R7, R0, 0x1f, RZ, 0xc0, !PT ;  /* 0x0000001f00077812 */ /* 0x000fca00078ec0ff */
[----:B------:R-:W-:Y:S01]  /*00d0*/  STG.E desc[UR4][R4.64], R7 ;  /* 0x0000000704007986 */ /* 0x000fe2000c101904 */
[----:B------:R-:W-:Y:S05]  /*00e0*/  EXIT ;  /* 0x000000000000794d */ /* 0x000fea0003800000 */
.L_x_16:
        /* <DEDUP_REMOVED lines=9> */
.L_x_21:


//--------------------- .nv.shared.reserved.0     --------------------------
	.section	.nv.shared.reserved.0,"aw",@nobits
	.weak		__nv_reservedSMEM_offset_0_alias
	.size		__nv_reservedSMEM_offset_0_alias, 0, 64
	.other		__nv_reservedSMEM_offset_0_alias,@"STO_CUDA_RESERVED_SHARED STV_DEFAULT"
__nv_reservedSMEM_offset_0_alias:
	.zero		0
	.zero		64


//--------------------- .nv.constant0._Z16worst_divergencePfi --------------------------
	.section	.nv.constant0._Z16worst_divergencePfi,"a",@progbits
	.sectionflags	@""
	.align	4
.nv.constant0._Z16worst_divergencePfi:
	.zero		908


//--------------------- .nv.constant0._Z14bad_divergencePfi --------------------------
	.section	.nv.constant0._Z14bad_divergencePfi,"a",@progbits
	.sectionflags	@""
	.align	4
.nv.constant0._Z14bad_divergencePfi:
	.zero		908


//--------------------- .nv.constant0._Z23warp_aligned_divergencePfi --------------------------
	.section	.nv.constant0._Z23warp_aligned_divergencePfi,"a",@progbits
	.sectionflags	@""
	.align	4
.nv.constant0._Z23warp_aligned_divergencePfi:
	.zero		908


//--------------------- .nv.constant0._Z13no_divergencePfi --------------------------
	.section	.nv.constant0._Z13no_divergencePfi,"a",@progbits
	.sectionflags	@""
	.align	4
.nv.constant0._Z13no_divergencePfi:
	.zero		908


//--------------------- .nv.constant0._Z19show_warp_structurePiS_ --------------------------
	.section	.nv.constant0._Z19show_warp_structurePiS_,"a",@progbits
	.sectionflags	@""
	.align	4
.nv.constant0._Z19show_warp_structurePiS_:
	.zero		912


//--------------------- SYMBOLS --------------------------

	.type		.nv.reservedSmem.offset0,@object
	.size		.nv.reservedSmem.offset0,0x4
